//
// Generated by NVIDIA NVVM Compiler
//
// Compiler Build ID: CL-36424714
// Cuda compilation tools, release 13.0, V13.0.88
// Based on NVVM 20.0.0
//

.version 9.0
.target sm_100
.address_size 64

	// .globl	default_function_kernel

.visible .entry default_function_kernel(
	.param .u64 .ptr .align 1 default_function_kernel_param_0,
	.param .u64 .ptr .align 1 default_function_kernel_param_1
)
.maxntid 30
{
	.reg .b16 	%rs<5>;
	.reg .b32 	%r<2>;
	.reg .b32 	%f<2>;
	.reg .b64 	%rd<12>;

	ld.param.u64 	%rd1, [default_function_kernel_param_0];
	ld.param.u64 	%rd2, [default_function_kernel_param_1];
	cvta.to.global.u64 	%rd3, %rd1;
	cvta.to.global.u64 	%rd4, %rd2;
	mov.u32 	%r1, %tid.x;
	cvt.u16.u32 	%rs1, %r1;
	mul.lo.s16 	%rs2, %rs1, 43;
	shr.u16 	%rs3, %rs2, 8;
	mul.lo.s16 	%rs4, %rs3, 3;
	cvt.u64.u16 	%rd5, %rs4;
	cvt.u64.u32 	%rd6, %r1;
	add.s64 	%rd7, %rd6, %rd5;
	shl.b64 	%rd8, %rd7, 2;
	add.s64 	%rd9, %rd4, %rd8;
	ld.global.nc.f32 	%f1, [%rd9+336];
	mul.wide.u32 	%rd10, %r1, 4;
	add.s64 	%rd11, %rd3, %rd10;
	st.global.f32 	[%rd11], %f1;
	ret;

}


// ===== COMPILED SASS (sm_100) =====

	.target	sm_100

	.elftype	@"ET_EXEC"


//--------------------- .note.nv.tkinfo           --------------------------
	.section	.note.nv.tkinfo,"",@"SHT_NOTE"
	.sectionflags	@"SHF_NOTE_NV_TKINFO"
	.tkinfo
        /*0018*/ 	.word	0x00000002
        /*0030*/ 	.string	""
        /*0030*/ 	.string	"ptxas"
        /*0030*/ 	.string	"Cuda compilation tools, release 13.0, V13.0.88"
        /*0030*/ 	.string	"Build cuda_13.0.r13.0/compiler.36424714_0"
        /*0030*/ 	.string	"-arch sm_100 -m 64 "



//--------------------- .note.nv.cuinfo           --------------------------
	.section	.note.nv.cuinfo,"",@"SHT_NOTE"
	.sectionflags	@"SHF_NOTE_NV_CUINFO"
        /*0018*/ 	.short	0x0002
        /*001a*/ 	.short	0x0064
        /*001c*/ 	.short	0x0082
	.zero		2


//--------------------- .nv.info                  --------------------------
	.section	.nv.info,"",@"SHT_CUDA_INFO"
	.align	4


	//----- nvinfo : EIATTR_REGCOUNT
	.align		4
        /*0000*/ 	.byte	0x04, 0x2f
        /*0002*/ 	.short	(.L_1 - .L_0)
	.align		4
.L_0:
        /*0004*/ 	.word	index@(default_function_kernel)
        /*0008*/ 	.word	0x0000000a


	//----- nvinfo : EIATTR_FRAME_SIZE
	.align		4
.L_1:
        /*000c*/ 	.byte	0x04, 0x11
        /*000e*/ 	.short	(.L_3 - .L_2)
	.align		4
.L_2:
        /*0010*/ 	.word	index@(default_function_kernel)
        /*0014*/ 	.word	0x00000000


	//----- nvinfo : EIATTR_MIN_STACK_SIZE
	.align		4
.L_3:
        /*0018*/ 	.byte	0x04, 0x12
        /*001a*/ 	.short	(.L_5 - .L_4)
	.align		4
.L_4:
        /*001c*/ 	.word	index@(default_function_kernel)
        /*0020*/ 	.word	0x00000000
.L_5:


//--------------------- .nv.compat                --------------------------
	.section	.nv.compat,"",@"SHT_CUDA_COMPAT_INFO"
	.align	4
        /*0000*/ 	.byte	0x02, 0x09, 0x00, 0x00, 0x02, 0x02, 0x01, 0x00, 0x02, 0x05, 0x05, 0x00, 0x03, 0x07, 0x01, 0x01
        /*0010*/ 	.byte	0x02, 0x03, 0x00, 0x00, 0x02, 0x06, 0x01, 0x00, 0x04, 0x0b, 0x08, 0x00, 0x09, 0x00, 0x00, 0x00
        /*0020*/ 	.byte	0x00, 0x00, 0x00, 0x00


//--------------------- .nv.info.default_function_kernel --------------------------
	.section	.nv.info.default_function_kernel,"",@"SHT_CUDA_INFO"
	.sectionflags	@""
	.align	4


	//----- nvinfo : EIATTR_CUDA_API_VERSION
	.align		4
        /*0000*/ 	.byte	0x04, 0x37
        /*0002*/ 	.short	(.L_7 - .L_6)
.L_6:
        /*0004*/ 	.word	0x00000082


	//----- nvinfo : EIATTR_KPARAM_INFO
	.align		4
.L_7:
        /*0008*/ 	.byte	0x04, 0x17
        /*000a*/ 	.short	(.L_9 - .L_8)
.L_8:
        /*000c*/ 	.word	0x00000000
        /*0010*/ 	.short	0x0001
        /*0012*/ 	.short	0x0008
        /*0014*/ 	.byte	0x00, 0xf5, 0x21, 0x00


	//----- nvinfo : EIATTR_KPARAM_INFO
	.align		4
.L_9:
        /*0018*/ 	.byte	0x04, 0x17
        /*001a*/ 	.short	(.L_11 - .L_10)
.L_10:
        /*001c*/ 	.word	0x00000000
        /*0020*/ 	.short	0x0000
        /*0022*/ 	.short	0x0000
        /*0024*/ 	.byte	0x00, 0xf5, 0x21, 0x00


	//----- nvinfo : EIATTR_SPARSE_MMA_MASK
	.align		4
.L_11:
        /*0028*/ 	.byte	0x03, 0x50
        /*002a*/ 	.short	0x0000


	//----- nvinfo : EIATTR_MAXREG_COUNT
	.align		4
        /*002c*/ 	.byte	0x03, 0x1b
        /*002e*/ 	.short	0x00ff


	//----- nvinfo : EIATTR_MERCURY_ISA_VERSION
	.align		4
        /*0030*/ 	.byte	0x03, 0x5f
        /*0032*/ 	.short	0x0101


	//----- nvinfo : EIATTR_VRC_CTA_INIT_COUNT
	.align		4
        /*0034*/ 	.byte	0x02, 0x4a
	.zero		1
	.zero		1


	//----- nvinfo : EIATTR_EXIT_INSTR_OFFSETS
	.align		4
        /*0038*/ 	.byte	0x04, 0x1c
        /*003a*/ 	.short	(.L_13 - .L_12)


	//   ....[0]....
.L_12:
        /*003c*/ 	.word	0x00000130


	//----- nvinfo : EIATTR_MAX_THREADS
	.align		4
.L_13:
        /*0040*/ 	.byte	0x04, 0x05
        /*0042*/ 	.short	(.L_15 - .L_14)
.L_14:
        /*0044*/ 	.word	0x0000001e
        /*0048*/ 	.word	0x00000001
        /*004c*/ 	.word	0x00000001


	//----- nvinfo : EIATTR_CBANK_PARAM_SIZE
	.align		4
.L_15:
        /*0050*/ 	.byte	0x03, 0x19
        /*0052*/ 	.short	0x0010


	//----- nvinfo : EIATTR_PARAM_CBANK
	.align		4
        /*0054*/ 	.byte	0x04, 0x0a
        /*0056*/ 	.short	(.L_17 - .L_16)
	.align		4
.L_16:
        /*0058*/ 	.word	index@(.nv.constant0.default_function_kernel)
        /*005c*/ 	.short	0x0380
        /*005e*/ 	.short	0x0010


	//----- nvinfo : EIATTR_SW_WAR
	.align		4
.L_17:
        /*0060*/ 	.byte	0x04, 0x36
        /*0062*/ 	.short	(.L_19 - .L_18)
.L_18:
        /*0064*/ 	.word	0x00000008
.L_19:


//--------------------- .nv.callgraph             --------------------------
	.section	.nv.callgraph,"",@"SHT_CUDA_CALLGRAPH"
	.align	4
	.sectionentsize	8
	.align		4
        /*0000*/ 	.word	0x00000000
	.align		4
        /*0004*/ 	.word	0xffffffff
	.align		4
        /*0008*/ 	.word	0x00000000
	.align		4
        /*000c*/ 	.word	0xfffffffe
	.align		4
        /*0010*/ 	.word	0x00000000
	.align		4
        /*0014*/ 	.word	0xfffffffd
	.align		4
        /*0018*/ 	.word	0x00000000
	.align		4
        /*001c*/ 	.word	0xfffffffc


//--------------------- .text.default_function_kernel --------------------------
	.section	.text.default_function_kernel,"ax",@progbits
	.align	128
        .global         default_function_kernel
        .type           default_function_kernel,@function
        .size           default_function_kernel,(.L_x_1 - default_function_kernel)
        .other          default_function_kernel,@"STO_CUDA_ENTRY STV_DEFAULT"
default_function_kernel:
.text.default_function_kernel:
[----:B------:R-:W-:Y:S01]  /*0000*/  LDC R1, c[0x0][0x37c] ;  /* 0x0000df00ff017b82 */ /* 0x000fe20000000800 */
[----:B------:R-:W0:Y:S01]  /*0010*/  S2R R7, SR_TID.X ;  /* 0x0000000000077919 */ /* 0x000e220000002100 */
[----:B------:R-:W1:Y:S01]  /*0020*/  LDCU.64 UR6, c[0x0][0x388] ;  /* 0x00007100ff0677ac */ /* 0x000e620008000a00 */
[----:B------:R-:W2:Y:S01]  /*0030*/  LDCU.64 UR4, c[0x0][0x358] ;  /* 0x00006b00ff0477ac */ /* 0x000ea20008000a00 */
[----:B0-----:R-:W-:-:S05]  /*0040*/  PRMT R0, R7, 0x9910, RZ ;  /* 0x0000991007007816 */ /* 0x001fca00000000ff */
[----:B------:R-:W-:-:S05]  /*0050*/  IMAD R0, R0, 0x2b, RZ ;  /* 0x0000002b00007824 */ /* 0x000fca00078e02ff */
[----:B------:R-:W-:-:S04]  /*0060*/  LOP3.LUT R0, R0, 0xffff, RZ, 0xc0, !PT ;  /* 0x0000ffff00007812 */ /* 0x000fc800078ec0ff */
[----:B------:R-:W-:-:S04]  /*0070*/  SHF.R.U32.HI R0, RZ, 0x8, R0 ;  /* 0x00000008ff007819 */ /* 0x000fc80000011600 */
[----:B------:R-:W-:-:S05]  /*0080*/  PRMT R0, R0, 0x9910, RZ ;  /* 0x0000991000007816 */ /* 0x000fca00000000ff */
[----:B------:R-:W-:-:S05]  /*0090*/  IMAD R0, R0, 0x3, RZ ;  /* 0x0000000300007824 */ /* 0x000fca00078e02ff */
[----:B------:R-:W-:-:S04]  /*00a0*/  LOP3.LUT R0, R0, 0xffff, RZ, 0xc0, !PT ;  /* 0x0000ffff00007812 */ /* 0x000fc800078ec0ff */
[----:B------:R-:W-:-:S05]  /*00b0*/  IADD3 R0, P0, PT, R7, R0, RZ ;  /* 0x0000000007007210 */ /* 0x000fca0007f1e0ff */
[----:B------:R-:W-:Y:S01]  /*00c0*/  IMAD.X R3, RZ, RZ, RZ, P0 ;  /* 0x000000ffff037224 */ /* 0x000fe200000e06ff */
[----:B-1----:R-:W-:-:S04]  /*00d0*/  LEA R4, P0, R0, UR6, 0x2 ;  /* 0x0000000600047c11 */ /* 0x002fc8000f8010ff */
[----:B------:R-:W-:Y:S02]  /*00e0*/  LEA.HI.X R5, R0, UR7, R3, 0x2, P0 ;  /* 0x0000000700057c11 */ /* 0x000fe400080f1403 */
[----:B------:R-:W0:Y:S04]  /*00f0*/  LDC.64 R2, c[0x0][0x380] ;  /* 0x0000e000ff027b82 */ /* 0x000e280000000a00 */
[----:B--2---:R-:W2:Y:S01]  /*0100*/  LDG.E.CONSTANT R5, desc[UR4][R4.64+0x150] ;  /* 0x0001500404057981 */ /* 0x004ea2000c1e9900 */
[----:B0-----:R-:W-:-:S05]  /*0110*/  IMAD.WIDE.U32 R2, R7, 0x4, R2 ;  /* 0x0000000407027825 */ /* 0x001fca00078e0002 */
[----:B--2---:R-:W-:Y:S01]  /*0120*/  STG.E desc[UR4][R2.64], R5 ;  /* 0x0000000502007986 */ /* 0x004fe2000c101904 */
[----:B------:R-:W-:Y:S05]  /*0130*/  EXIT ;  /* 0x000000000000794d */ /* 0x000fea0003800000 */
.L_x_0:
[----:B------:R-:W-:-:S00]  /*0140*/  BRA `(.L_x_0) ;  /* 0xfffffffc00fc7947 */ /* 0x000fc0000383ffff */
[----:B------:R-:W-:-:S00]  /*0150*/  NOP ;  /* 0x0000000000007918 */ /* 0x000fc00000000000 */
        /* <DEDUP_REMOVED lines=10> */
.L_x_1:


//--------------------- .nv.shared.reserved.0     --------------------------
	.section	.nv.shared.reserved.0,"aw",@nobits
	.weak		__nv_reservedSMEM_offset_0_alias
	.size		__nv_reservedSMEM_offset_0_alias, 0, 64
	.other		__nv_reservedSMEM_offset_0_alias,@"STO_CUDA_RESERVED_SHARED STV_DEFAULT"
__nv_reservedSMEM_offset_0_alias:
	.zero		0
	.zero		64


//--------------------- .nv.constant0.default_function_kernel --------------------------
	.section	.nv.constant0.default_function_kernel,"a",@progbits
	.sectionflags	@""
	.align	4
.nv.constant0.default_function_kernel:
	.zero		912


//--------------------- SYMBOLS --------------------------

	.type		.nv.reservedSmem.offset0,@object
	.size		.nv.reservedSmem.offset0,0x4
